//
// Generated by NVIDIA NVVM Compiler
//
// Compiler Build ID: CL-36424714
// Cuda compilation tools, release 13.0, V13.0.88
// Based on NVVM 20.0.0
//

.version 9.0
.target sm_100
.address_size 64

	// .globl	_Z9matrixMulPfS_S_iiiiii
// _ZZ9matrixMulPfS_S_iiiiiiE3M_s has been demoted
// _ZZ9matrixMulPfS_S_iiiiiiE3N_s has been demoted

.visible .entry _Z9matrixMulPfS_S_iiiiii(
	.param .u64 .ptr .align 1 _Z9matrixMulPfS_S_iiiiii_param_0,
	.param .u64 .ptr .align 1 _Z9matrixMulPfS_S_iiiiii_param_1,
	.param .u64 .ptr .align 1 _Z9matrixMulPfS_S_iiiiii_param_2,
	.param .u32 _Z9matrixMulPfS_S_iiiiii_param_3,
	.param .u32 _Z9matrixMulPfS_S_iiiiii_param_4,
	.param .u32 _Z9matrixMulPfS_S_iiiiii_param_5,
	.param .u32 _Z9matrixMulPfS_S_iiiiii_param_6,
	.param .u32 _Z9matrixMulPfS_S_iiiiii_param_7,
	.param .u32 _Z9matrixMulPfS_S_iiiiii_param_8
)
{
	.reg .pred 	%p<27>;
	.reg .b32 	%r<85>;
	.reg .b32 	%f<127>;
	.reg .b64 	%rd<22>;
	// demoted variable
	.shared .align 4 .b8 _ZZ9matrixMulPfS_S_iiiiiiE3M_s[400];
	// demoted variable
	.shared .align 4 .b8 _ZZ9matrixMulPfS_S_iiiiiiE3N_s[400];
	ld.param.u64 	%rd4, [_Z9matrixMulPfS_S_iiiiii_param_0];
	ld.param.u64 	%rd5, [_Z9matrixMulPfS_S_iiiiii_param_1];
	ld.param.u32 	%r35, [_Z9matrixMulPfS_S_iiiiii_param_3];
	ld.param.u32 	%r36, [_Z9matrixMulPfS_S_iiiiii_param_4];
	ld.param.u32 	%r37, [_Z9matrixMulPfS_S_iiiiii_param_5];
	ld.param.u32 	%r38, [_Z9matrixMulPfS_S_iiiiii_param_6];
	ld.param.u32 	%r40, [_Z9matrixMulPfS_S_iiiiii_param_8];
	cvta.to.global.u64 	%rd1, %rd5;
	cvta.to.global.u64 	%rd2, %rd4;
	mov.u32 	%r1, %ctaid.y;
	mov.u32 	%r2, %tid.y;
	mad.lo.s32 	%r3, %r1, 10, %r2;
	mov.u32 	%r4, %ctaid.x;
	mul.lo.s32 	%r5, %r4, 10;
	mov.u32 	%r6, %tid.x;
	add.s32 	%r7, %r5, %r6;
	setp.lt.s32 	%p1, %r36, 1;
	mov.f32 	%f126, 0f00000000;
	@%p1 bra 	$L__BB0_19;
	add.s32 	%r8, %r36, 9;
	mul.lo.s32 	%r42, %r2, 40;
	mov.u32 	%r43, _ZZ9matrixMulPfS_S_iiiiiiE3M_s;
	add.s32 	%r9, %r43, %r42;
	mul.lo.s32 	%r10, %r36, %r3;
	mov.u32 	%r44, _ZZ9matrixMulPfS_S_iiiiiiE3N_s;
	shl.b32 	%r45, %r6, 2;
	add.s32 	%r12, %r44, %r45;
	add.s32 	%r11, %r12, %r42;
	setp.lt.u32 	%p2, %r36, 11;
	mov.f32 	%f126, 0f00000000;
	mov.b32 	%r84, 0;
	@%p2 bra 	$L__BB0_13;
	mul.hi.u32 	%r47, %r8, -858993459;
	shr.u32 	%r48, %r47, 3;
	and.b32  	%r49, %r48, 268435454;
	neg.s32 	%r83, %r49;
	add.s32 	%r50, %r2, 10;
	mad.lo.s32 	%r51, %r38, %r50, %r6;
	add.s32 	%r80, %r51, %r5;
	mad.lo.s32 	%r52, %r2, %r38, %r6;
	add.s32 	%r79, %r52, %r5;
	add.s32 	%r78, %r6, %r10;
	mov.f32 	%f126, 0f00000000;
	mov.b32 	%r82, 10;
	mov.u32 	%r77, %r6;
	mov.u32 	%r81, %r2;
$L__BB0_3:
	setp.ge.s32 	%p3, %r3, %r35;
	setp.ge.u32 	%p4, %r77, %r36;
	mov.f32 	%f118, 0f00000000;
	or.pred  	%p5, %p4, %p3;
	@%p5 bra 	$L__BB0_5;
	mul.wide.u32 	%rd6, %r78, 4;
	add.s64 	%rd7, %rd2, %rd6;
	ld.global.f32 	%f118, [%rd7];
$L__BB0_5:
	setp.ge.s32 	%p6, %r7, %r38;
	shl.b32 	%r54, %r6, 2;
	add.s32 	%r55, %r9, %r54;
	st.shared.f32 	[%r55], %f118;
	setp.ge.u32 	%p7, %r81, %r37;
	mov.f32 	%f119, 0f00000000;
	or.pred  	%p8, %p6, %p7;
	@%p8 bra 	$L__BB0_7;
	mul.wide.u32 	%rd8, %r79, 4;
	add.s64 	%rd9, %rd1, %rd8;
	ld.global.f32 	%f119, [%rd9];
$L__BB0_7:
	st.shared.f32 	[%r11], %f119;
	bar.sync 	0;
	ld.shared.f32 	%f27, [%r9];
	ld.shared.f32 	%f28, [%r12];
	fma.rn.f32 	%f29, %f27, %f28, %f126;
	ld.shared.f32 	%f30, [%r9+4];
	ld.shared.f32 	%f31, [%r12+40];
	fma.rn.f32 	%f32, %f30, %f31, %f29;
	ld.shared.f32 	%f33, [%r9+8];
	ld.shared.f32 	%f34, [%r12+80];
	fma.rn.f32 	%f35, %f33, %f34, %f32;
	ld.shared.f32 	%f36, [%r9+12];
	ld.shared.f32 	%f37, [%r12+120];
	fma.rn.f32 	%f38, %f36, %f37, %f35;
	ld.shared.f32 	%f39, [%r9+16];
	ld.shared.f32 	%f40, [%r12+160];
	fma.rn.f32 	%f41, %f39, %f40, %f38;
	ld.shared.f32 	%f42, [%r9+20];
	ld.shared.f32 	%f43, [%r12+200];
	fma.rn.f32 	%f44, %f42, %f43, %f41;
	ld.shared.f32 	%f45, [%r9+24];
	ld.shared.f32 	%f46, [%r12+240];
	fma.rn.f32 	%f47, %f45, %f46, %f44;
	ld.shared.f32 	%f48, [%r9+28];
	ld.shared.f32 	%f49, [%r12+280];
	fma.rn.f32 	%f50, %f48, %f49, %f47;
	ld.shared.f32 	%f51, [%r9+32];
	ld.shared.f32 	%f52, [%r12+320];
	fma.rn.f32 	%f53, %f51, %f52, %f50;
	ld.shared.f32 	%f54, [%r9+36];
	ld.shared.f32 	%f55, [%r12+360];
	fma.rn.f32 	%f6, %f54, %f55, %f53;
	bar.sync 	0;
	add.s32 	%r57, %r77, 10;
	setp.ge.u32 	%p10, %r57, %r36;
	mov.f32 	%f120, 0f00000000;
	or.pred  	%p11, %p10, %p3;
	@%p11 bra 	$L__BB0_9;
	add.s32 	%r58, %r78, 10;
	mul.wide.u32 	%rd10, %r58, 4;
	add.s64 	%rd11, %rd2, %rd10;
	ld.global.f32 	%f120, [%rd11];
$L__BB0_9:
	shl.b32 	%r59, %r6, 2;
	add.s32 	%r60, %r9, %r59;
	st.shared.f32 	[%r60], %f120;
	add.s32 	%r61, %r81, 10;
	setp.ge.u32 	%p13, %r61, %r37;
	mov.f32 	%f121, 0f00000000;
	or.pred  	%p14, %p6, %p13;
	@%p14 bra 	$L__BB0_11;
	mul.wide.u32 	%rd12, %r80, 4;
	add.s64 	%rd13, %rd1, %rd12;
	ld.global.f32 	%f121, [%rd13];
$L__BB0_11:
	st.shared.f32 	[%r11], %f121;
	bar.sync 	0;
	ld.shared.f32 	%f57, [%r9];
	ld.shared.f32 	%f58, [%r12];
	fma.rn.f32 	%f59, %f57, %f58, %f6;
	ld.shared.f32 	%f60, [%r9+4];
	ld.shared.f32 	%f61, [%r12+40];
	fma.rn.f32 	%f62, %f60, %f61, %f59;
	ld.shared.f32 	%f63, [%r9+8];
	ld.shared.f32 	%f64, [%r12+80];
	fma.rn.f32 	%f65, %f63, %f64, %f62;
	ld.shared.f32 	%f66, [%r9+12];
	ld.shared.f32 	%f67, [%r12+120];
	fma.rn.f32 	%f68, %f66, %f67, %f65;
	ld.shared.f32 	%f69, [%r9+16];
	ld.shared.f32 	%f70, [%r12+160];
	fma.rn.f32 	%f71, %f69, %f70, %f68;
	ld.shared.f32 	%f72, [%r9+20];
	ld.shared.f32 	%f73, [%r12+200];
	fma.rn.f32 	%f74, %f72, %f73, %f71;
	ld.shared.f32 	%f75, [%r9+24];
	ld.shared.f32 	%f76, [%r12+240];
	fma.rn.f32 	%f77, %f75, %f76, %f74;
	ld.shared.f32 	%f78, [%r9+28];
	ld.shared.f32 	%f79, [%r12+280];
	fma.rn.f32 	%f80, %f78, %f79, %f77;
	ld.shared.f32 	%f81, [%r9+32];
	ld.shared.f32 	%f82, [%r12+320];
	fma.rn.f32 	%f83, %f81, %f82, %f80;
	ld.shared.f32 	%f84, [%r9+36];
	ld.shared.f32 	%f85, [%r12+360];
	fma.rn.f32 	%f126, %f84, %f85, %f83;
	bar.sync 	0;
	add.s32 	%r83, %r83, 2;
	add.s32 	%r82, %r82, 20;
	add.s32 	%r81, %r81, 20;
	mul.lo.s32 	%r62, %r38, 20;
	add.s32 	%r80, %r80, %r62;
	add.s32 	%r79, %r79, %r62;
	add.s32 	%r78, %r78, 20;
	add.s32 	%r77, %r77, 20;
	setp.ne.s32 	%p15, %r83, 0;
	@%p15 bra 	$L__BB0_3;
	add.s32 	%r84, %r82, -10;
$L__BB0_13:
	mul.hi.u32 	%r63, %r8, -858993459;
	shr.u32 	%r64, %r63, 3;
	and.b32  	%r65, %r64, 1;
	setp.eq.b32 	%p16, %r65, 1;
	not.pred 	%p17, %p16;
	@%p17 bra 	$L__BB0_19;
	setp.ge.s32 	%p18, %r3, %r35;
	add.s32 	%r33, %r84, %r6;
	setp.ge.u32 	%p19, %r33, %r36;
	mov.f32 	%f124, 0f00000000;
	or.pred  	%p20, %p19, %p18;
	@%p20 bra 	$L__BB0_16;
	add.s32 	%r67, %r33, %r10;
	mul.wide.u32 	%rd14, %r67, 4;
	add.s64 	%rd15, %rd2, %rd14;
	ld.global.f32 	%f124, [%rd15];
$L__BB0_16:
	setp.ge.s32 	%p21, %r7, %r38;
	shl.b32 	%r68, %r6, 2;
	add.s32 	%r69, %r9, %r68;
	st.shared.f32 	[%r69], %f124;
	add.s32 	%r34, %r84, %r2;
	setp.ge.u32 	%p22, %r34, %r37;
	mov.f32 	%f125, 0f00000000;
	or.pred  	%p23, %p21, %p22;
	@%p23 bra 	$L__BB0_18;
	mad.lo.s32 	%r70, %r34, %r38, %r7;
	mul.wide.u32 	%rd16, %r70, 4;
	add.s64 	%rd17, %rd1, %rd16;
	ld.global.f32 	%f125, [%rd17];
$L__BB0_18:
	st.shared.f32 	[%r11], %f125;
	bar.sync 	0;
	ld.shared.f32 	%f88, [%r9];
	ld.shared.f32 	%f89, [%r12];
	fma.rn.f32 	%f90, %f88, %f89, %f126;
	ld.shared.f32 	%f91, [%r9+4];
	ld.shared.f32 	%f92, [%r12+40];
	fma.rn.f32 	%f93, %f91, %f92, %f90;
	ld.shared.f32 	%f94, [%r9+8];
	ld.shared.f32 	%f95, [%r12+80];
	fma.rn.f32 	%f96, %f94, %f95, %f93;
	ld.shared.f32 	%f97, [%r9+12];
	ld.shared.f32 	%f98, [%r12+120];
	fma.rn.f32 	%f99, %f97, %f98, %f96;
	ld.shared.f32 	%f100, [%r9+16];
	ld.shared.f32 	%f101, [%r12+160];
	fma.rn.f32 	%f102, %f100, %f101, %f99;
	ld.shared.f32 	%f103, [%r9+20];
	ld.shared.f32 	%f104, [%r12+200];
	fma.rn.f32 	%f105, %f103, %f104, %f102;
	ld.shared.f32 	%f106, [%r9+24];
	ld.shared.f32 	%f107, [%r12+240];
	fma.rn.f32 	%f108, %f106, %f107, %f105;
	ld.shared.f32 	%f109, [%r9+28];
	ld.shared.f32 	%f110, [%r12+280];
	fma.rn.f32 	%f111, %f109, %f110, %f108;
	ld.shared.f32 	%f112, [%r9+32];
	ld.shared.f32 	%f113, [%r12+320];
	fma.rn.f32 	%f114, %f112, %f113, %f111;
	ld.shared.f32 	%f115, [%r9+36];
	ld.shared.f32 	%f116, [%r12+360];
	fma.rn.f32 	%f126, %f115, %f116, %f114;
	bar.sync 	0;
$L__BB0_19:
	ld.param.u32 	%r76, [_Z9matrixMulPfS_S_iiiiii_param_7];
	setp.ge.s32 	%p24, %r3, %r76;
	setp.ge.s32 	%p25, %r7, %r40;
	or.pred  	%p26, %p24, %p25;
	@%p26 bra 	$L__BB0_21;
	ld.param.u64 	%rd21, [_Z9matrixMulPfS_S_iiiiii_param_2];
	mov.u32 	%r71, %ntid.y;
	mad.lo.s32 	%r72, %r1, %r71, %r2;
	mov.u32 	%r73, %ntid.x;
	mad.lo.s32 	%r74, %r4, %r73, %r6;
	mad.lo.s32 	%r75, %r40, %r72, %r74;
	cvta.to.global.u64 	%rd18, %rd21;
	mul.wide.u32 	%rd19, %r75, 4;
	add.s64 	%rd20, %rd18, %rd19;
	st.global.f32 	[%rd20], %f126;
$L__BB0_21:
	ret;

}


// ===== COMPILED SASS (sm_100) =====

	.target	sm_100

	.elftype	@"ET_EXEC"


//--------------------- .note.nv.tkinfo           --------------------------
	.section	.note.nv.tkinfo,"",@"SHT_NOTE"
	.sectionflags	@"SHF_NOTE_NV_TKINFO"
	.tkinfo
        /*0018*/ 	.word	0x00000002
        /*0030*/ 	.string	""
        /*0030*/ 	.string	"ptxas"
        /*0030*/ 	.string	"Cuda compilation tools, release 13.0, V13.0.88"
        /*0030*/ 	.string	"Build cuda_13.0.r13.0/compiler.36424714_0"
        /*0030*/ 	.string	"-arch sm_100 -m 64 "



//--------------------- .note.nv.cuinfo           --------------------------
	.section	.note.nv.cuinfo,"",@"SHT_NOTE"
	.sectionflags	@"SHF_NOTE_NV_CUINFO"
        /*0018*/ 	.short	0x0002
        /*001a*/ 	.short	0x0064
        /*001c*/ 	.short	0x0082
	.zero		2


//--------------------- .nv.info                  --------------------------
	.section	.nv.info,"",@"SHT_CUDA_INFO"
	.align	4


	//----- nvinfo : EIATTR_REGCOUNT
	.align		4
        /*0000*/ 	.byte	0x04, 0x2f
        /*0002*/ 	.short	(.L_1 - .L_0)
	.align		4
.L_0:
        /*0004*/ 	.word	index@(_Z9matrixMulPfS_S_iiiiii)
        /*0008*/ 	.word	0x00000020


	//----- nvinfo : EIATTR_FRAME_SIZE
	.align		4
.L_1:
        /*000c*/ 	.byte	0x04, 0x11
        /*000e*/ 	.short	(.L_3 - .L_2)
	.align		4
.L_2:
        /*0010*/ 	.word	index@(_Z9matrixMulPfS_S_iiiiii)
        /*0014*/ 	.word	0x00000000


	//----- nvinfo : EIATTR_MIN_STACK_SIZE
	.align		4
.L_3:
        /*0018*/ 	.byte	0x04, 0x12
        /*001a*/ 	.short	(.L_5 - .L_4)
	.align		4
.L_4:
        /*001c*/ 	.word	index@(_Z9matrixMulPfS_S_iiiiii)
        /*0020*/ 	.word	0x00000000
.L_5:


//--------------------- .nv.compat                --------------------------
	.section	.nv.compat,"",@"SHT_CUDA_COMPAT_INFO"
	.align	4
        /*0000*/ 	.byte	0x02, 0x09, 0x00, 0x00, 0x02, 0x02, 0x01, 0x00, 0x02, 0x05, 0x05, 0x00, 0x03, 0x07, 0x01, 0x01
        /*0010*/ 	.byte	0x02, 0x03, 0x00, 0x00, 0x02, 0x06, 0x01, 0x00, 0x04, 0x0b, 0x08, 0x00, 0x09, 0x00, 0x00, 0x00
        /*0020*/ 	.byte	0x00, 0x00, 0x00, 0x00


//--------------------- .nv.info._Z9matrixMulPfS_S_iiiiii --------------------------
	.section	.nv.info._Z9matrixMulPfS_S_iiiiii,"",@"SHT_CUDA_INFO"
	.sectionflags	@""
	.align	4


	//----- nvinfo : EIATTR_CUDA_API_VERSION
	.align		4
        /*0000*/ 	.byte	0x04, 0x37
        /*0002*/ 	.short	(.L_7 - .L_6)
.L_6:
        /*0004*/ 	.word	0x00000082


	//----- nvinfo : EIATTR_KPARAM_INFO
	.align		4
.L_7:
        /*0008*/ 	.byte	0x04, 0x17
        /*000a*/ 	.short	(.L_9 - .L_8)
.L_8:
        /*000c*/ 	.word	0x00000000
        /*0010*/ 	.short	0x0008
        /*0012*/ 	.short	0x002c
        /*0014*/ 	.byte	0x00, 0xf0, 0x11, 0x00


	//----- nvinfo : EIATTR_KPARAM_INFO
	.align		4
.L_9:
        /*0018*/ 	.byte	0x04, 0x17
        /*001a*/ 	.short	(.L_11 - .L_10)
.L_10:
        /*001c*/ 	.word	0x00000000
        /*0020*/ 	.short	0x0007
        /*0022*/ 	.short	0x0028
        /*0024*/ 	.byte	0x00, 0xf0, 0x11, 0x00


	//----- nvinfo : EIATTR_KPARAM_INFO
	.align		4
.L_11:
        /*0028*/ 	.byte	0x04, 0x17
        /*002a*/ 	.short	(.L_13 - .L_12)
.L_12:
        /*002c*/ 	.word	0x00000000
        /*0030*/ 	.short	0x0006
        /*0032*/ 	.short	0x0024
        /*0034*/ 	.byte	0x00, 0xf0, 0x11, 0x00


	//----- nvinfo : EIATTR_KPARAM_INFO
	.align		4
.L_13:
        /*0038*/ 	.byte	0x04, 0x17
        /*003a*/ 	.short	(.L_15 - .L_14)
.L_14:
        /*003c*/ 	.word	0x00000000
        /*0040*/ 	.short	0x0005
        /*0042*/ 	.short	0x0020
        /*0044*/ 	.byte	0x00, 0xf0, 0x11, 0x00


	//----- nvinfo : EIATTR_KPARAM_INFO
	.align		4
.L_15:
        /*0048*/ 	.byte	0x04, 0x17
        /*004a*/ 	.short	(.L_17 - .L_16)
.L_16:
        /*004c*/ 	.word	0x00000000
        /*0050*/ 	.short	0x0004
        /*0052*/ 	.short	0x001c
        /*0054*/ 	.byte	0x00, 0xf0, 0x11, 0x00


	//----- nvinfo : EIATTR_KPARAM_INFO
	.align		4
.L_17:
        /*0058*/ 	.byte	0x04, 0x17
        /*005a*/ 	.short	(.L_19 - .L_18)
.L_18:
        /*005c*/ 	.word	0x00000000
        /*0060*/ 	.short	0x0003
        /*0062*/ 	.short	0x0018
        /*0064*/ 	.byte	0x00, 0xf0, 0x11, 0x00


	//----- nvinfo : EIATTR_KPARAM_INFO
	.align		4
.L_19:
        /*0068*/ 	.byte	0x04, 0x17
        /*006a*/ 	.short	(.L_21 - .L_20)
.L_20:
        /*006c*/ 	.word	0x00000000
        /*0070*/ 	.short	0x0002
        /*0072*/ 	.short	0x0010
        /*0074*/ 	.byte	0x00, 0xf5, 0x21, 0x00


	//----- nvinfo : EIATTR_KPARAM_INFO
	.align		4
.L_21:
        /*0078*/ 	.byte	0x04, 0x17
        /*007a*/ 	.short	(.L_23 - .L_22)
.L_22:
        /*007c*/ 	.word	0x00000000
        /*0080*/ 	.short	0x0001
        /*0082*/ 	.short	0x0008
        /*0084*/ 	.byte	0x00, 0xf5, 0x21, 0x00


	//----- nvinfo : EIATTR_KPARAM_INFO
	.align		4
.L_23:
        /*0088*/ 	.byte	0x04, 0x17
        /*008a*/ 	.short	(.L_25 - .L_24)
.L_24:
        /*008c*/ 	.word	0x00000000
        /*0090*/ 	.short	0x0000
        /*0092*/ 	.short	0x0000
        /*0094*/ 	.byte	0x00, 0xf5, 0x21, 0x00


	//----- nvinfo : EIATTR_SPARSE_MMA_MASK
	.align		4
.L_25:
        /*0098*/ 	.byte	0x03, 0x50
        /*009a*/ 	.short	0x0000


	//----- nvinfo : EIATTR_MAXREG_COUNT
	.align		4
        /*009c*/ 	.byte	0x03, 0x1b
        /*009e*/ 	.short	0x00ff


	//----- nvinfo : EIATTR_NUM_BARRIERS
	.align		4
        /*00a0*/ 	.byte	0x02, 0x4c
        /*00a2*/ 	.byte	0x01
	.zero		1


	//----- nvinfo : EIATTR_MERCURY_ISA_VERSION
	.align		4
        /*00a4*/ 	.byte	0x03, 0x5f
        /*00a6*/ 	.short	0x0101


	//----- nvinfo : EIATTR_VRC_CTA_INIT_COUNT
	.align		4
        /*00a8*/ 	.byte	0x02, 0x4a
	.zero		1
	.zero		1


	//----- nvinfo : EIATTR_EXIT_INSTR_OFFSETS
	.align		4
        /*00ac*/ 	.byte	0x04, 0x1c
        /*00ae*/ 	.short	(.L_27 - .L_26)


	//   ....[0]....
.L_26:
        /*00b0*/ 	.word	0x00000c20


	//   ....[1]....
        /*00b4*/ 	.word	0x00000cb0


	//----- nvinfo : EIATTR_CBANK_PARAM_SIZE
	.align		4
.L_27:
        /*00b8*/ 	.byte	0x03, 0x19
        /*00ba*/ 	.short	0x0030


	//----- nvinfo : EIATTR_PARAM_CBANK
	.align		4
        /*00bc*/ 	.byte	0x04, 0x0a
        /*00be*/ 	.short	(.L_29 - .L_28)
	.align		4
.L_28:
        /*00c0*/ 	.word	index@(.nv.constant0._Z9matrixMulPfS_S_iiiiii)
        /*00c4*/ 	.short	0x0380
        /*00c6*/ 	.short	0x0030


	//----- nvinfo : EIATTR_SW_WAR
	.align		4
.L_29:
        /*00c8*/ 	.byte	0x04, 0x36
        /*00ca*/ 	.short	(.L_31 - .L_30)
.L_30:
        /*00cc*/ 	.word	0x00000008
.L_31:


//--------------------- .nv.callgraph             --------------------------
	.section	.nv.callgraph,"",@"SHT_CUDA_CALLGRAPH"
	.align	4
	.sectionentsize	8
	.align		4
        /*0000*/ 	.word	0x00000000
	.align		4
        /*0004*/ 	.word	0xffffffff
	.align		4
        /*0008*/ 	.word	0x00000000
	.align		4
        /*000c*/ 	.word	0xfffffffe
	.align		4
        /*0010*/ 	.word	0x00000000
	.align		4
        /*0014*/ 	.word	0xfffffffd
	.align		4
        /*0018*/ 	.word	0x00000000
	.align		4
        /*001c*/ 	.word	0xfffffffc


//--------------------- .text._Z9matrixMulPfS_S_iiiiii --------------------------
	.section	.text._Z9matrixMulPfS_S_iiiiii,"ax",@progbits
	.align	128
        .global         _Z9matrixMulPfS_S_iiiiii
        .type           _Z9matrixMulPfS_S_iiiiii,@function
        .size           _Z9matrixMulPfS_S_iiiiii,(.L_x_4 - _Z9matrixMulPfS_S_iiiiii)
        .other          _Z9matrixMulPfS_S_iiiiii,@"STO_CUDA_ENTRY STV_DEFAULT"
_Z9matrixMulPfS_S_iiiiii:
.text._Z9matrixMulPfS_S_iiiiii:
[----:B------:R-:W-:Y:S01]  /*0000*/  LDC R1, c[0x0][0x37c] ;  /* 0x0000df00ff017b82 */ /* 0x000fe20000000800 */
[----:B------:R-:W0:Y:S01]  /*0010*/  S2R R0, SR_CTAID.Y ;  /* 0x0000000000007919 */ /* 0x000e220000002600 */
[----:B------:R-:W1:Y:S01]  /*0020*/  LDCU UR8, c[0x0][0x39c] ;  /* 0x00007380ff0877ac */ /* 0x000e620008000800 */
[----:B------:R-:W-:Y:S01]  /*0030*/  HFMA2 R13, -RZ, RZ, 0, 0 ;  /* 0x00000000ff0d7431 */ /* 0x000fe200000001ff */
[----:B------:R-:W0:Y:S01]  /*0040*/  S2R R3, SR_TID.Y ;  /* 0x0000000000037919 */ /* 0x000e220000002200 */
[----:B------:R-:W2:Y:S01]  /*0050*/  LDCU.64 UR10, c[0x0][0x358] ;  /* 0x00006b00ff0a77ac */ /* 0x000ea20008000a00 */
[----:B------:R-:W3:Y:S01]  /*0060*/  S2R R2, SR_CTAID.X ;  /* 0x0000000000027919 */ /* 0x000ee20000002500 */
[----:B------:R-:W3:Y:S01]  /*0070*/  S2R R5, SR_TID.X ;  /* 0x0000000000057919 */ /* 0x000ee20000002100 */
[----:B-1----:R-:W-:Y:S01]  /*0080*/  UISETP.GE.AND UP0, UPT, UR8, 0x1, UPT ;  /* 0x000000010800788c */ /* 0x002fe2000bf06270 */
[----:B0-----:R-:W-:Y:S02]  /*0090*/  IMAD R24, R0, 0xa, R3 ;  /* 0x0000000a00187824 */ /* 0x001fe400078e0203 */
[----:B---3--:R-:W-:-:S06]  /*00a0*/  IMAD R22, R2, 0xa, R5 ;  /* 0x0000000a02167824 */ /* 0x008fcc00078e0205 */
[----:B--2---:R-:W-:Y:S05]  /*00b0*/  BRA.U !UP0, `(.L_x_0) ;  /* 0x0000000908cc7547 */ /* 0x004fea000b800000 */
[----:B------:R-:W0:Y:S01]  /*00c0*/  S2R R7, SR_CgaCtaId ;  /* 0x0000000000077919 */ /* 0x000e220000008800 */
[----:B------:R-:W-:Y:S01]  /*00d0*/  MOV R4, 0x400 ;  /* 0x0000040000047802 */ /* 0x000fe20000000f00 */
[----:B------:R-:W-:Y:S01]  /*00e0*/  UISETP.GE.U32.AND UP0, UPT, UR8, 0xb, UPT ;  /* 0x0000000b0800788c */ /* 0x000fe2000bf06070 */
[----:B------:R-:W-:Y:S01]  /*00f0*/  MOV R13, RZ ;  /* 0x000000ff000d7202 */ /* 0x000fe20000000f00 */
[----:B------:R-:W-:Y:S01]  /*0100*/  UIADD3 UR6, UPT, UPT, UR8, 0x9, URZ ;  /* 0x0000000908067890 */ /* 0x000fe2000fffe0ff */
[----:B------:R-:W-:Y:S01]  /*0110*/  IADD3 R6, PT, PT, R4, 0x190, RZ ;  /* 0x0000019004067810 */ /* 0x000fe20007ffe0ff */
[----:B------:R-:W-:-:S03]  /*0120*/  UMOV UR4, URZ ;  /* 0x000000ff00047c82 */ /* 0x000fc60008000000 */
[C---:B0-----:R-:W-:Y:S02]  /*0130*/  LEA R6, R7.reuse, R6, 0x18 ;  /* 0x0000000607067211 */ /* 0x041fe400078ec0ff */
[----:B------:R-:W-:Y:S02]  /*0140*/  LEA R20, R7, R4, 0x18 ;  /* 0x0000000407147211 */ /* 0x000fe400078ec0ff */
[----:B------:R-:W-:-:S03]  /*0150*/  LEA R4, R5, R6, 0x2 ;  /* 0x0000000605047211 */ /* 0x000fc600078e10ff */
[C---:B------:R-:W-:Y:S02]  /*0160*/  IMAD R20, R3.reuse, 0x28, R20 ;  /* 0x0000002803147824 */ /* 0x040fe400078e0214 */
[----:B------:R-:W-:Y:S01]  /*0170*/  IMAD R6, R3, 0x28, R4 ;  /* 0x0000002803067824 */ /* 0x000fe200078e0204 */
[----:B------:R-:W-:Y:S06]  /*0180*/  BRA.U !UP0, `(.L_x_1) ;  /* 0x0000000508c47547 */ /* 0x000fec000b800000 */
[----:B------:R-:W0:Y:S01]  /*0190*/  LDCU UR9, c[0x0][0x3a4] ;  /* 0x00007480ff0977ac */ /* 0x000e220008000800 */
[----:B------:R-:W1:Y:S01]  /*01a0*/  LDC.64 R14, c[0x0][0x3a0] ;  /* 0x0000e800ff0e7b82 */ /* 0x000e620000000a00 */
[----:B------:R-:W-:Y:S01]  /*01b0*/  IADD3 R8, PT, PT, R3, 0xa, RZ ;  /* 0x0000000a03087810 */ /* 0x000fe20007ffe0ff */
[----:B------:R-:W-:Y:S01]  /*01c0*/  IMAD R9, R24, UR8, R5 ;  /* 0x0000000818097c24 */ /* 0x000fe2000f8e0205 */
[----:B------:R-:W2:Y:S01]  /*01d0*/  LDCU UR12, c[0x0][0x398] ;  /* 0x00007300ff0c77ac */ /* 0x000ea20008000800 */
[----:B------:R-:W-:Y:S02]  /*01e0*/  MOV R13, RZ ;  /* 0x000000ff000d7202 */ /* 0x000fe40000000f00 */
[----:B------:R-:W-:Y:S01]  /*01f0*/  MOV R10, R5 ;  /* 0x00000005000a7202 */ /* 0x000fe20000000f00 */
[----:B------:R-:W-:Y:S01]  /*0200*/  UIMAD.WIDE.U32 UR4, UR6, -0x33333333, URZ ;  /* 0xcccccccd060478a5 */ /* 0x000fe2000f8e00ff */
[----:B------:R-:W-:Y:S01]  /*0210*/  MOV R7, R3 ;  /* 0x0000000300077202 */ /* 0x000fe20000000f00 */
[----:B------:R-:W3:Y:S02]  /*0220*/  LDCU UR7, c[0x0][0x39c] ;  /* 0x00007380ff0777ac */ /* 0x000ee40008000800 */
[----:B------:R-:W-:-:S03]  /*0230*/  USHF.R.U32.HI UR5, URZ, 0x3, UR5 ;  /* 0x00000003ff057899 */ /* 0x000fc60008011605 */
[----:B------:R-:W-:Y:S01]  /*0240*/  UMOV UR4, 0xa ;  /* 0x0000000a00047882 */ /* 0x000fe20000000000 */
[--C-:B0-----:R-:W-:Y:S01]  /*0250*/  IMAD R11, R8, UR9, R5.reuse ;  /* 0x00000009080b7c24 */ /* 0x101fe2000f8e0205 */
[----:B------:R-:W-:Y:S01]  /*0260*/  ULOP3.LUT UR5, UR5, 0xffffffe, URZ, 0xc0, !UPT ;  /* 0x0ffffffe05057892 */ /* 0x000fe2000f8ec0ff */
[----:B------:R-:W-:Y:S01]  /*0270*/  IMAD R17, R3, UR9, R5 ;  /* 0x0000000903117c24 */ /* 0x000fe2000f8e0205 */
[----:B--2---:R-:W-:Y:S01]  /*0280*/  ISETP.GE.AND P1, PT, R24, UR12, PT ;  /* 0x0000000c18007c0c */ /* 0x004fe2000bf26270 */
[C---:B------:R-:W-:Y:S01]  /*0290*/  IMAD R12, R2.reuse, 0xa, R11 ;  /* 0x0000000a020c7824 */ /* 0x040fe200078e020b */
[----:B------:R-:W-:Y:S01]  /*02a0*/  UIADD3 UR5, UPT, UPT, -UR5, URZ, URZ ;  /* 0x000000ff05057290 */ /* 0x000fe2000fffe1ff */
[----:B------:R-:W-:-:S11]  /*02b0*/  IMAD R8, R2, 0xa, R17 ;  /* 0x0000000a02087824 */ /* 0x000fd600078e0211 */
.L_x_2:
[----:B-1----:R-:W-:Y:S01]  /*02c0*/  ISETP.GE.AND P0, PT, R22, R15, PT ;  /* 0x0000000f1600720c */ /* 0x002fe20003f06270 */
[----:B---3--:R-:W-:Y:S01]  /*02d0*/  UMOV UR8, UR7 ;  /* 0x0000000700087c82 */ /* 0x008fe20008000000 */
[----:B------:R-:W-:Y:S01]  /*02e0*/  HFMA2 R23, -RZ, RZ, 0, 0 ;  /* 0x00000000ff177431 */ /* 0x000fe200000001ff */
[----:B------:R-:W-:Y:S02]  /*02f0*/  ISETP.GE.U32.OR P2, PT, R10, UR8, P1 ;  /* 0x000000080a007c0c */ /* 0x000fe40008f46470 */
[----:B------:R-:W-:Y:S02]  /*0300*/  ISETP.GE.U32.OR P3, PT, R7, R14, P0 ;  /* 0x0000000e0700720c */ /* 0x000fe40000766470 */
[----:B------:R-:W-:-:S09]  /*0310*/  MOV R25, RZ ;  /* 0x000000ff00197202 */ /* 0x000fd20000000f00 */
[----:B------:R-:W0:Y:S08]  /*0320*/  @!P2 LDC.64 R18, c[0x0][0x380] ;  /* 0x0000e000ff12ab82 */ /* 0x000e300000000a00 */
[----:B------:R-:W1:Y:S01]  /*0330*/  @!P3 LDC.64 R16, c[0x0][0x388] ;  /* 0x0000e200ff10bb82 */ /* 0x000e620000000a00 */
[----:B0-----:R-:W-:-:S05]  /*0340*/  @!P2 IMAD.WIDE.U32 R26, R9, 0x4, R18 ;  /* 0x00000004091aa825 */ /* 0x001fca00078e0012 */
[----:B------:R-:W2:Y:S01]  /*0350*/  @!P2 LDG.E R23, desc[UR10][R26.64] ;  /* 0x0000000a1a17a981 */ /* 0x000ea2000c1e1900 */
[----:B-1----:R-:W-:-:S05]  /*0360*/  @!P3 IMAD.WIDE.U32 R28, R8, 0x4, R16 ;  /* 0x00000004081cb825 */ /* 0x002fca00078e0010 */
[----:B------:R-:W3:Y:S01]  /*0370*/  @!P3 LDG.E R25, desc[UR10][R28.64] ;  /* 0x0000000a1c19b981 */ /* 0x000ee2000c1e1900 */
[----:B------:R-:W-:-:S05]  /*0380*/  LEA R11, R5, R20, 0x2 ;  /* 0x00000014050b7211 */ /* 0x000fca00078e10ff */
[----:B--2---:R-:W-:Y:S04]  /*0390*/  STS [R11], R23 ;  /* 0x000000170b007388 */ /* 0x004fe80000000800 */
[----:B---3--:R-:W-:Y:S01]  /*03a0*/  STS [R6], R25 ;  /* 0x0000001906007388 */ /* 0x008fe20000000800 */
[----:B------:R-:W-:Y:S06]  /*03b0*/  BAR.SYNC.DEFER_BLOCKING 0x0 ;  /* 0x0000000000007b1d */ /* 0x000fec0000010000 */
[----:B------:R-:W-:Y:S04]  /*03c0*/  LDS R26, [R4] ;  /* 0x00000000041a7984 */ /* 0x000fe80000000800 */
[----:B------:R-:W0:Y:S04]  /*03d0*/  LDS.64 R18, [R20] ;  /* 0x0000000014127984 */ /* 0x000e280000000a00 */
[----:B------:R-:W1:Y:S04]  /*03e0*/  LDS R27, [R4+0x28] ;  /* 0x00002800041b7984 */ /* 0x000e680000000800 */
[----:B------:R-:W-:Y:S04]  /*03f0*/  LDS R21, [R4+0x50] ;  /* 0x0000500004157984 */ /* 0x000fe80000000800 */
[----:B------:R-:W2:Y:S04]  /*0400*/  LDS.64 R16, [R20+0x8] ;  /* 0x0000080014107984 */ /* 0x000ea80000000a00 */
[----:B------:R-:W-:Y:S01]  /*0410*/  LDS R28, [R4+0xc8] ;  /* 0x0000c800041c7984 */ /* 0x000fe20000000800 */
[----:B0-----:R-:W-:-:S03]  /*0420*/  FFMA R18, R18, R26, R13 ;  /* 0x0000001a12127223 */ /* 0x001fc6000000000d */
[----:B------:R-:W0:Y:S01]  /*0430*/  LDS R26, [R4+0x78] ;  /* 0x00007800041a7984 */ /* 0x000e220000000800 */
[----:B-1----:R-:W-:-:S03]  /*0440*/  FFMA R27, R27, R19, R18 ;  /* 0x000000131b1b7223 */ /* 0x002fc60000000012 */
[----:B------:R-:W-:Y:S04]  /*0450*/  LDS R13, [R4+0xa0] ;  /* 0x0000a000040d7984 */ /* 0x000fe80000000800 */
[----:B------:R-:W1:Y:S01]  /*0460*/  LDS.64 R18, [R20+0x10] ;  /* 0x0000100014127984 */ /* 0x000e620000000a00 */
[----:B--2---:R-:W-:-:S04]  /*0470*/  FFMA R21, R16, R21, R27 ;  /* 0x0000001510157223 */ /* 0x004fc8000000001b */
[----:B0-----:R-:W-:Y:S02]  /*0480*/  FFMA R23, R26, R17, R21 ;  /* 0x000000111a177223 */ /* 0x001fe40000000015 */
[----:B------:R-:W-:Y:S04]  /*0490*/  LDS R21, [R4+0xf0] ;  /* 0x0000f00004157984 */ /* 0x000fe80000000800 */
[----:B------:R-:W0:Y:S01]  /*04a0*/  LDS.64 R16, [R20+0x18] ;  /* 0x0000180014107984 */ /* 0x000e220000000a00 */
[----:B-1----:R-:W-:Y:S01]  /*04b0*/  FFMA R13, R18, R13, R23 ;  /* 0x0000000d120d7223 */ /* 0x002fe20000000017 */
[----:B------:R-:W-:Y:S02]  /*04c0*/  IADD3 R23, PT, PT, R10, 0xa, RZ ;  /* 0x0000000a0a177810 */ /* 0x000fe40007ffe0ff */
[----:B------:R-:W1:Y:S02]  /*04d0*/  LDS R18, [R4+0x118] ;  /* 0x0001180004127984 */ /* 0x000e640000000800 */
[----:B------:R-:W-:Y:S01]  /*04e0*/  ISETP.GE.U32.OR P2, PT, R23, UR8, P1 ;  /* 0x0000000817007c0c */ /* 0x000fe20008f46470 */
[----:B------:R-:W-:Y:S01]  /*04f0*/  FFMA R13, R28, R19, R13 ;  /* 0x000000131c0d7223 */ /* 0x000fe2000000000d */
[----:B------:R-:W-:Y:S01]  /*0500*/  IADD3 R19, PT, PT, R7, 0xa, RZ ;  /* 0x0000000a07137810 */ /* 0x000fe20007ffe0ff */
[----:B------:R-:W-:Y:S10]  /*0510*/  LDS R28, [R4+0x168] ;  /* 0x00016800041c7984 */ /* 0x000ff40000000800 */
[----:B------:R-:W2:Y:S01]  /*0520*/  @!P2 LDC.64 R26, c[0x0][0x380] ;  /* 0x0000e000ff1aab82 */ /* 0x000ea20000000a00 */
[----:B------:R-:W-:-:S02]  /*0530*/  ISETP.GE.U32.OR P0, PT, R19, R14, P0 ;  /* 0x0000000e1300720c */ /* 0x000fc40000706470 */
[----:B------:R-:W-:Y:S01]  /*0540*/  @!P2 IADD3 R19, PT, PT, R9, 0xa, RZ ;  /* 0x0000000a0913a810 */ /* 0x000fe20007ffe0ff */
[----:B0-----:R-:W-:Y:S02]  /*0550*/  FFMA R13, R16, R21, R13 ;  /* 0x00000015100d7223 */ /* 0x001fe4000000000d */
[----:B------:R-:W-:Y:S02]  /*0560*/  LDS R21, [R4+0x140] ;  /* 0x0001400004157984 */ /* 0x000fe40000000800 */
[----:B-1----:R-:W-:Y:S01]  /*0570*/  FFMA R13, R18, R17, R13 ;  /* 0x00000011120d7223 */ /* 0x002fe2000000000d */
[----:B--2---:R-:W-:Y:S01]  /*0580*/  @!P2 IMAD.WIDE.U32 R26, R19, 0x4, R26 ;  /* 0x00000004131aa825 */ /* 0x004fe200078e001a */
[----:B------:R-:W0:Y:S04]  /*0590*/  LDS.64 R16, [R20+0x20] ;  /* 0x0000200014107984 */ /* 0x000e280000000a00 */
[----:B------:R-:W1:Y:S01]  /*05a0*/  @!P0 LDC.64 R18, c[0x0][0x388] ;  /* 0x0000e200ff128b82 */ /* 0x000e620000000a00 */
[----:B------:R-:W-:-:S07]  /*05b0*/  HFMA2 R23, -RZ, RZ, 0, 0 ;  /* 0x00000000ff177431 */ /* 0x000fce00000001ff */
[----:B------:R-:W-:Y:S06]  /*05c0*/  BAR.SYNC.DEFER_BLOCKING 0x0 ;  /* 0x0000000000007b1d */ /* 0x000fec0000010000 */
[----:B------:R1:W2:Y:S02]  /*05d0*/  @!P2 LDG.E R23, desc[UR10][R26.64] ;  /* 0x0000000a1a17a981 */ /* 0x0002a4000c1e1900 */
[----:B-1----:R-:W-:Y:S01]  /*05e0*/  @!P0 IMAD.WIDE.U32 R26, R12, 0x4, R18 ;  /* 0x000000040c1a8825 */ /* 0x002fe200078e0012 */
[----:B------:R-:W-:-:S06]  /*05f0*/  MOV R19, RZ ;  /* 0x000000ff00137202 */ /* 0x000fcc0000000f00 */
[----:B------:R-:W3:Y:S01]  /*0600*/  @!P0 LDG.E R19, desc[UR10][R26.64] ;  /* 0x0000000a1a138981 */ /* 0x000ee2000c1e1900 */
[----:B0-----:R-:W-:-:S04]  /*0610*/  FFMA R13, R16, R21, R13 ;  /* 0x00000015100d7223 */ /* 0x001fc8000000000d */
[----:B------:R-:W-:Y:S01]  /*0620*/  FFMA R21, R28, R17, R13 ;  /* 0x000000111c157223 */ /* 0x000fe2000000000d */
[----:B------:R-:W-:-:S04]  /*0630*/  UIADD3 UR5, UPT, UPT, UR5, 0x2, URZ ;  /* 0x0000000205057890 */ /* 0x000fc8000fffe0ff */
[----:B------:R-:W-:Y:S01]  /*0640*/  UISETP.NE.AND UP0, UPT, UR5, URZ, UPT ;  /* 0x000000ff0500728c */ /* 0x000fe2000bf05270 */
[----:B------:R-:W-:Y:S01]  /*0650*/  IADD3 R7, PT, PT, R7, 0x14, RZ ;  /* 0x0000001407077810 */ /* 0x000fe20007ffe0ff */
[C---:B------:R-:W-:Y:S01]  /*0660*/  IMAD R8, R15.reuse, 0x14, R8 ;  /* 0x000000140f087824 */ /* 0x040fe200078e0208 */
[----:B------:R-:W-:Y:S01]  /*0670*/  IADD3 R10, PT, PT, R10, 0x14, RZ ;  /* 0x000000140a0a7810 */ /* 0x000fe20007ffe0ff */
[----:B------:R-:W-:Y:S01]  /*0680*/  IMAD R12, R15, 0x14, R12 ;  /* 0x000000140f0c7824 */ /* 0x000fe200078e020c */
[----:B------:R-:W-:Y:S01]  /*0690*/  IADD3 R9, PT, PT, R9, 0x14, RZ ;  /* 0x0000001409097810 */ /* 0x000fe20007ffe0ff */
[----:B------:R-:W-:Y:S01]  /*06a0*/  UIADD3 UR4, UPT, UPT, UR4, 0x14, URZ ;  /* 0x0000001404047890 */ /* 0x000fe2000fffe0ff */
        /* <DEDUP_REMOVED lines=8> */
[----:B------:R-:W-:Y:S04]  /*0730*/  LDS R11, [R4+0xa0] ;  /* 0x0000a000040b7984 */ /* 0x000fe80000000800 */
[----:B------:R-:W-:Y:S04]  /*0740*/  LDS R26, [R4+0xc8] ;  /* 0x0000c800041a7984 */ /* 0x000fe80000000800 */
[----:B------:R-:W-:Y:S01]  /*0750*/  LDS R23, [R4+0x140] ;  /* 0x0001400004177984 */ /* 0x000fe20000000800 */
[----:B0-----:R-:W-:-:S03]  /*0760*/  FFMA R18, R18, R29, R21 ;  /* 0x0000001d12127223 */ /* 0x001fc60000000015 */
[----:B------:R-:W0:Y:S01]  /*0770*/  LDS R21, [R4+0x78] ;  /* 0x0000780004157984 */ /* 0x000e220000000800 */
[----:B-1----:R-:W-:-:S03]  /*0780*/  FFMA R25, R25, R19, R18 ;  /* 0x0000001319197223 */ /* 0x002fc60000000012 */
[----:B------:R-:W1:Y:S01]  /*0790*/  LDS.64 R18, [R20+0x10] ;  /* 0x0000100014127984 */ /* 0x000e620000000a00 */
[----:B--2---:R-:W-:-:S03]  /*07a0*/  FFMA R16, R16, R13, R25 ;  /* 0x0000000d10107223 */ /* 0x004fc60000000019 */
[----:B------:R-:W-:Y:S04]  /*07b0*/  LDS R13, [R4+0xf0] ;  /* 0x0000f000040d7984 */ /* 0x000fe80000000800 */
[----:B------:R-:W-:Y:S01]  /*07c0*/  LDS R25, [R4+0x168] ;  /* 0x0001680004197984 */ /* 0x000fe20000000800 */
[----:B0-----:R-:W-:-:S03]  /*07d0*/  FFMA R21, R21, R17, R16 ;  /* 0x0000001115157223 */ /* 0x001fc60000000010 */
[----:B------:R-:W0:Y:S01]  /*07e0*/  LDS.64 R16, [R20+0x18] ;  /* 0x0000180014107984 */ /* 0x000e220000000a00 */
[----:B-1----:R-:W-:-:S03]  /*07f0*/  FFMA R11, R18, R11, R21 ;  /* 0x0000000b120b7223 */ /* 0x002fc60000000015 */
[----:B------:R-:W1:Y:S01]  /*0800*/  LDS R21, [R4+0x118] ;  /* 0x0001180004157984 */ /* 0x000e620000000800 */
[----:B------:R-:W-:-:S03]  /*0810*/  FFMA R11, R26, R19, R11 ;  /* 0x000000131a0b7223 */ /* 0x000fc6000000000b */
[----:B------:R-:W2:Y:S01]  /*0820*/  LDS.64 R18, [R20+0x20] ;  /* 0x0000200014127984 */ /* 0x000ea20000000a00 */
[----:B0-----:R-:W-:-:S04]  /*0830*/  FFMA R16, R16, R13, R11 ;  /* 0x0000000d10107223 */ /* 0x001fc8000000000b */
[----:B-1----:R-:W-:-:S04]  /*0840*/  FFMA R17, R21, R17, R16 ;  /* 0x0000001115117223 */ /* 0x002fc80000000010 */
[----:B--2---:R-:W-:-:S04]  /*0850*/  FFMA R18, R18, R23, R17 ;  /* 0x0000001712127223 */ /* 0x004fc80000000011 */
[----:B------:R-:W-:Y:S01]  /*0860*/  FFMA R13, R25, R19, R18 ;  /* 0x00000013190d7223 */ /* 0x000fe20000000012 */
[----:B------:R-:W-:Y:S06]  /*0870*/  BAR.SYNC.DEFER_BLOCKING 0x0 ;  /* 0x0000000000007b1d */ /* 0x000fec0000010000 */
[----:B------:R-:W-:Y:S05]  /*0880*/  BRA.U UP0, `(.L_x_2) ;  /* 0xfffffff9008c7547 */ /* 0x000fea000b83ffff */
[----:B------:R-:W-:-:S12]  /*0890*/  UIADD3 UR4, UPT, UPT, UR4, -0xa, URZ ;  /* 0xfffffff604047890 */ /* 0x000fd8000fffe0ff */
.L_x_1:
[----:B------:R-:W-:-:S04]  /*08a0*/  UIMAD.WIDE.U32 UR6, UR6, -0x33333333, URZ ;  /* 0xcccccccd060678a5 */ /* 0x000fc8000f8e00ff */
[----:B------:R-:W-:-:S04]  /*08b0*/  USHF.R.U32.HI UR5, URZ, 0x3, UR7 ;  /* 0x00000003ff057899 */ /* 0x000fc80008011607 */
[----:B------:R-:W-:-:S04]  /*08c0*/  ULOP3.LUT UR5, UR5, 0x1, URZ, 0xc0, !UPT ;  /* 0x0000000105057892 */ /* 0x000fc8000f8ec0ff */
[----:B------:R-:W-:-:S09]  /*08d0*/  UISETP.NE.U32.AND UP0, UPT, UR5, 0x1, UPT ;  /* 0x000000010500788c */ /* 0x000fd2000bf05070 */
[----:B------:R-:W-:Y:S05]  /*08e0*/  BRA.U UP0, `(.L_x_0) ;  /* 0x0000000100c07547 */ /* 0x000fea000b800000 */
[----:B------:R-:W0:Y:S01]  /*08f0*/  LDCU UR5, c[0x0][0x398] ;  /* 0x00007300ff0577ac */ /* 0x000e220008000800 */
[----:B------:R-:W-:Y:S02]  /*0900*/  IADD3 R7, PT, PT, R5, UR4, RZ ;  /* 0x0000000405077c10 */ /* 0x000fe4000fffe0ff */
[----:B------:R-:W-:Y:S01]  /*0910*/  IADD3 R11, PT, PT, R3, UR4, RZ ;  /* 0x00000004030b7c10 */ /* 0x000fe2000fffe0ff */
[----:B------:R-:W1:Y:S01]  /*0920*/  LDCU.64 UR6, c[0x0][0x3a0] ;  /* 0x00007400ff0677ac */ /* 0x000e620008000a00 */
[----:B------:R-:W-:Y:S02]  /*0930*/  MOV R23, RZ ;  /* 0x000000ff00177202 */ /* 0x000fe40000000f00 */
[----:B0-----:R-:W-:-:S04]  /*0940*/  ISETP.GE.AND P0, PT, R24, UR5, PT ;  /* 0x0000000518007c0c */ /* 0x001fc8000bf06270 */
[----:B------:R-:W-:Y:S02]  /*0950*/  ISETP.GE.U32.OR P0, PT, R7, UR8, P0 ;  /* 0x0000000807007c0c */ /* 0x000fe40008706470 */
[----:B-1----:R-:W-:-:S04]  /*0960*/  ISETP.GE.U32.AND P1, PT, R11, UR6, PT ;  /* 0x000000060b007c0c */ /* 0x002fc8000bf26070 */
[----:B------:R-:W-:-:S07]  /*0970*/  ISETP.GE.OR P1, PT, R22, UR7, P1 ;  /* 0x0000000716007c0c */ /* 0x000fce0008f26670 */
[----:B------:R-:W0:Y:S01]  /*0980*/  @!P0 LDC.64 R16, c[0x0][0x380] ;  /* 0x0000e000ff108b82 */ /* 0x000e220000000a00 */
[----:B------:R-:W-:-:S05]  /*0990*/  @!P0 IMAD R7, R24, UR8, R7 ;  /* 0x0000000818078c24 */ /* 0x000fca000f8e0207 */
[----:B------:R-:W-:Y:S02]  /*09a0*/  @!P1 IMAD R11, R11, UR7, R22 ;  /* 0x000000070b0b9c24 */ /* 0x000fe4000f8e0216 */
[----:B------:R-:W1:Y:S01]  /*09b0*/  @!P1 LDC.64 R8, c[0x0][0x388] ;  /* 0x0000e200ff089b82 */ /* 0x000e620000000a00 */
[----:B0-----:R-:W-:-:S04]  /*09c0*/  @!P0 IMAD.WIDE.U32 R16, R7, 0x4, R16 ;  /* 0x0000000407108825 */ /* 0x001fc800078e0010 */
[----:B------:R-:W-:Y:S02]  /*09d0*/  HFMA2 R7, -RZ, RZ, 0, 0 ;  /* 0x00000000ff077431 */ /* 0x000fe400000001ff */
[----:B-1----:R-:W-:-:S04]  /*09e0*/  @!P1 IMAD.WIDE.U32 R8, R11, 0x4, R8 ;  /* 0x000000040b089825 */ /* 0x002fc800078e0008 */
[----:B------:R-:W2:Y:S04]  /*09f0*/  @!P0 LDG.E R7, desc[UR10][R16.64] ;  /* 0x0000000a10078981 */ /* 0x000ea8000c1e1900 */
        /* <DEDUP_REMOVED lines=10> */
[----:B------:R-:W3:Y:S04]  /*0aa0*/  LDS R26, [R4+0x78] ;  /* 0x00007800041a7984 */ /* 0x000ee80000000800 */
[----:B------:R-:W-:Y:S04]  /*0ab0*/  LDS R19, [R4+0xa0] ;  /* 0x0000a00004137984 */ /* 0x000fe80000000800 */
[----:B------:R-:W4:Y:S04]  /*0ac0*/  LDS.64 R8, [R20+0x10] ;  /* 0x0000100014087984 */ /* 0x000f280000000a00 */
[----:B------:R-:W5:Y:S04]  /*0ad0*/  LDS R18, [R4+0xc8] ;  /* 0x0000c80004127984 */ /* 0x000f680000000800 */
[----:B------:R-:W-:Y:S04]  /*0ae0*/  LDS R17, [R4+0xf0] ;  /* 0x0000f00004117984 */ /* 0x000fe80000000800 */
[----:B------:R-:W5:Y:S04]  /*0af0*/  LDS.64 R6, [R20+0x18] ;  /* 0x0000180014067984 */ /* 0x000f680000000a00 */
[----:B------:R-:W5:Y:S01]  /*0b00*/  LDS R16, [R4+0x118] ;  /* 0x0001180004107984 */ /* 0x000f620000000800 */
[----:B0-----:R-:W-:-:S03]  /*0b10*/  FFMA R25, R14, R12, R13 ;  /* 0x0000000c0e197223 */ /* 0x001fc6000000000d */
[----:B------:R-:W-:Y:S01]  /*0b20*/  LDS R23, [R4+0x140] ;  /* 0x0001400004177984 */ /* 0x000fe20000000800 */
[----:B-1----:R-:W-:-:S03]  /*0b30*/  FFMA R15, R28, R15, R25 ;  /* 0x0000000f1c0f7223 */ /* 0x002fc60000000019 */
[----:B------:R-:W0:Y:S04]  /*0b40*/  LDS.64 R12, [R20+0x20] ;  /* 0x00002000140c7984 */ /* 0x000e280000000a00 */
[----:B------:R-:W1:Y:S01]  /*0b50*/  LDS R14, [R4+0x168] ;  /* 0x00016800040e7984 */ /* 0x000e620000000800 */
[----:B--2---:R-:W-:-:S04]  /*0b60*/  FFMA R15, R10, R21, R15 ;  /* 0x000000150a0f7223 */ /* 0x004fc8000000000f */
[----:B---3--:R-:W-:-:S04]  /*0b70*/  FFMA R11, R26, R11, R15 ;  /* 0x0000000b1a0b7223 */ /* 0x008fc8000000000f */
[----:B----4-:R-:W-:-:S04]  /*0b80*/  FFMA R11, R8, R19, R11 ;  /* 0x00000013080b7223 */ /* 0x010fc8000000000b */
[----:B-----5:R-:W-:-:S04]  /*0b90*/  FFMA R9, R18, R9, R11 ;  /* 0x0000000912097223 */ /* 0x020fc8000000000b */
[----:B------:R-:W-:-:S04]  /*0ba0*/  FFMA R9, R6, R17, R9 ;  /* 0x0000001106097223 */ /* 0x000fc80000000009 */
[----:B------:R-:W-:-:S04]  /*0bb0*/  FFMA R7, R16, R7, R9 ;  /* 0x0000000710077223 */ /* 0x000fc80000000009 */
[----:B0-----:R-:W-:-:S04]  /*0bc0*/  FFMA R7, R12, R23, R7 ;  /* 0x000000170c077223 */ /* 0x001fc80000000007 */
[----:B-1----:R-:W-:Y:S01]  /*0bd0*/  FFMA R13, R14, R13, R7 ;  /* 0x0000000d0e0d7223 */ /* 0x002fe20000000007 */
[----:B------:R-:W-:Y:S06]  /*0be0*/  BAR.SYNC.DEFER_BLOCKING 0x0 ;  /* 0x0000000000007b1d */ /* 0x000fec0000010000 */
.L_x_0:
[----:B------:R-:W0:Y:S02]  /*0bf0*/  LDCU.64 UR6, c[0x0][0x3a8] ;  /* 0x00007500ff0677ac */ /* 0x000e240008000a00 */
[----:B0-----:R-:W-:-:S04]  /*0c00*/  ISETP.GE.AND P0, PT, R22, UR7, PT ;  /* 0x0000000716007c0c */ /* 0x001fc8000bf06270 */
[----:B------:R-:W-:-:S13]  /*0c10*/  ISETP.GE.OR P0, PT, R24, UR6, P0 ;  /* 0x0000000618007c0c */ /* 0x000fda0008706670 */
[----:B------:R-:W-:Y:S05]  /*0c20*/  @P0 EXIT ;  /* 0x000000000000094d */ /* 0x000fea0003800000 */
[----:B------:R-:W0:Y:S01]  /*0c30*/  LDCU UR4, c[0x0][0x364] ;  /* 0x00006c80ff0477ac */ /* 0x000e220008000800 */
[----:B------:R-:W1:Y:S01]  /*0c40*/  LDC.64 R6, c[0x0][0x390] ;  /* 0x0000e400ff067b82 */ /* 0x000e620000000a00 */
[----:B------:R-:W2:Y:S01]  /*0c50*/  LDCU UR5, c[0x0][0x360] ;  /* 0x00006c00ff0577ac */ /* 0x000ea20008000800 */
[----:B0-----:R-:W-:Y:S02]  /*0c60*/  IMAD R0, R0, UR4, R3 ;  /* 0x0000000400007c24 */ /* 0x001fe4000f8e0203 */
[----:B--2---:R-:W-:-:S04]  /*0c70*/  IMAD R5, R2, UR5, R5 ;  /* 0x0000000502057c24 */ /* 0x004fc8000f8e0205 */
[----:B------:R-:W-:-:S04]  /*0c80*/  IMAD R3, R0, UR7, R5 ;  /* 0x0000000700037c24 */ /* 0x000fc8000f8e0205 */
[----:B-1----:R-:W-:-:S05]  /*0c90*/  IMAD.WIDE.U32 R2, R3, 0x4, R6 ;  /* 0x0000000403027825 */ /* 0x002fca00078e0006 */
[----:B------:R-:W-:Y:S01]  /*0ca0*/  STG.E desc[UR10][R2.64], R13 ;  /* 0x0000000d02007986 */ /* 0x000fe2000c10190a */
[----:B------:R-:W-:Y:S05]  /*0cb0*/  EXIT ;  /* 0x000000000000794d */ /* 0x000fea0003800000 */
.L_x_3:
[----:B------:R-:W-:-:S00]  /*0cc0*/  BRA `(.L_x_3) ;  /* 0xfffffffc00fc7947 */ /* 0x000fc0000383ffff */
[----:B------:R-:W-:-:S00]  /*0cd0*/  NOP ;  /* 0x0000000000007918 */ /* 0x000fc00000000000 */
        /* <DEDUP_REMOVED lines=10> */
.L_x_4:


//--------------------- .nv.shared._Z9matrixMulPfS_S_iiiiii --------------------------
	.section	.nv.shared._Z9matrixMulPfS_S_iiiiii,"aw",@nobits
	.sectionflags	@""
	.align	4
.nv.shared._Z9matrixMulPfS_S_iiiiii:
	.zero		1824


//--------------------- .nv.shared.reserved.0     --------------------------
	.section	.nv.shared.reserved.0,"aw",@nobits
	.weak		__nv_reservedSMEM_offset_0_alias
	.size		__nv_reservedSMEM_offset_0_alias, 0, 64
	.other		__nv_reservedSMEM_offset_0_alias,@"STO_CUDA_RESERVED_SHARED STV_DEFAULT"
__nv_reservedSMEM_offset_0_alias:
	.zero		0
	.zero		64


//--------------------- .nv.constant0._Z9matrixMulPfS_S_iiiiii --------------------------
	.section	.nv.constant0._Z9matrixMulPfS_S_iiiiii,"a",@progbits
	.sectionflags	@""
	.align	4
.nv.constant0._Z9matrixMulPfS_S_iiiiii:
	.zero		944


//--------------------- SYMBOLS --------------------------

	.type		.nv.reservedSmem.offset0,@object
	.size		.nv.reservedSmem.offset0,0x4
	.type		.nv.reservedSmem.cap,@object
	.size		.nv.reservedSmem.cap,0x4
